//
// Generated by NVIDIA NVVM Compiler
//
// Compiler Build ID: CL-36424714
// Cuda compilation tools, release 13.0, V13.0.88
// Based on NVVM 20.0.0
//

.version 9.0
.target sm_100
.address_size 64

	// .globl	_Z12vecAddkernelPfS_S_i

.visible .entry _Z12vecAddkernelPfS_S_i(
	.param .u64 .ptr .align 1 _Z12vecAddkernelPfS_S_i_param_0,
	.param .u64 .ptr .align 1 _Z12vecAddkernelPfS_S_i_param_1,
	.param .u64 .ptr .align 1 _Z12vecAddkernelPfS_S_i_param_2,
	.param .u32 _Z12vecAddkernelPfS_S_i_param_3
)
{
	.reg .b32 	%r<5>;
	.reg .b32 	%f<4>;
	.reg .b64 	%rd<11>;

	ld.param.u64 	%rd1, [_Z12vecAddkernelPfS_S_i_param_0];
	ld.param.u64 	%rd2, [_Z12vecAddkernelPfS_S_i_param_1];
	ld.param.u64 	%rd3, [_Z12vecAddkernelPfS_S_i_param_2];
	cvta.to.global.u64 	%rd4, %rd3;
	cvta.to.global.u64 	%rd5, %rd2;
	cvta.to.global.u64 	%rd6, %rd1;
	mov.u32 	%r1, %ctaid.x;
	mov.u32 	%r2, %ntid.x;
	mov.u32 	%r3, %tid.x;
	mad.lo.s32 	%r4, %r1, %r2, %r3;
	mul.wide.s32 	%rd7, %r4, 4;
	add.s64 	%rd8, %rd6, %rd7;
	ld.global.f32 	%f1, [%rd8];
	add.s64 	%rd9, %rd5, %rd7;
	ld.global.f32 	%f2, [%rd9];
	add.f32 	%f3, %f1, %f2;
	add.s64 	%rd10, %rd4, %rd7;
	st.global.f32 	[%rd10], %f3;
	ret;

}


// ===== COMPILED SASS (sm_100) =====

	.target	sm_100

	.elftype	@"ET_EXEC"


//--------------------- .note.nv.tkinfo           --------------------------
	.section	.note.nv.tkinfo,"",@"SHT_NOTE"
	.sectionflags	@"SHF_NOTE_NV_TKINFO"
	.tkinfo
        /*0018*/ 	.word	0x00000002
        /*0030*/ 	.string	""
        /*0030*/ 	.string	"ptxas"
        /*0030*/ 	.string	"Cuda compilation tools, release 13.0, V13.0.88"
        /*0030*/ 	.string	"Build cuda_13.0.r13.0/compiler.36424714_0"
        /*0030*/ 	.string	"-arch sm_100 -m 64 "



//--------------------- .note.nv.cuinfo           --------------------------
	.section	.note.nv.cuinfo,"",@"SHT_NOTE"
	.sectionflags	@"SHF_NOTE_NV_CUINFO"
        /*0018*/ 	.short	0x0002
        /*001a*/ 	.short	0x0064
        /*001c*/ 	.short	0x0082
	.zero		2


//--------------------- .nv.info                  --------------------------
	.section	.nv.info,"",@"SHT_CUDA_INFO"
	.align	4


	//----- nvinfo : EIATTR_REGCOUNT
	.align		4
        /*0000*/ 	.byte	0x04, 0x2f
        /*0002*/ 	.short	(.L_1 - .L_0)
	.align		4
.L_0:
        /*0004*/ 	.word	index@(_Z12vecAddkernelPfS_S_i)
        /*0008*/ 	.word	0x0000000c


	//----- nvinfo : EIATTR_FRAME_SIZE
	.align		4
.L_1:
        /*000c*/ 	.byte	0x04, 0x11
        /*000e*/ 	.short	(.L_3 - .L_2)
	.align		4
.L_2:
        /*0010*/ 	.word	index@(_Z12vecAddkernelPfS_S_i)
        /*0014*/ 	.word	0x00000000


	//----- nvinfo : EIATTR_MIN_STACK_SIZE
	.align		4
.L_3:
        /*0018*/ 	.byte	0x04, 0x12
        /*001a*/ 	.short	(.L_5 - .L_4)
	.align		4
.L_4:
        /*001c*/ 	.word	index@(_Z12vecAddkernelPfS_S_i)
        /*0020*/ 	.word	0x00000000
.L_5:


//--------------------- .nv.compat                --------------------------
	.section	.nv.compat,"",@"SHT_CUDA_COMPAT_INFO"
	.align	4
        /*0000*/ 	.byte	0x02, 0x09, 0x00, 0x00, 0x02, 0x02, 0x01, 0x00, 0x02, 0x05, 0x05, 0x00, 0x03, 0x07, 0x01, 0x01
        /*0010*/ 	.byte	0x02, 0x03, 0x00, 0x00, 0x02, 0x06, 0x01, 0x00, 0x04, 0x0b, 0x08, 0x00, 0x09, 0x00, 0x00, 0x00
        /*0020*/ 	.byte	0x00, 0x00, 0x00, 0x00


//--------------------- .nv.info._Z12vecAddkernelPfS_S_i --------------------------
	.section	.nv.info._Z12vecAddkernelPfS_S_i,"",@"SHT_CUDA_INFO"
	.sectionflags	@""
	.align	4


	//----- nvinfo : EIATTR_CUDA_API_VERSION
	.align		4
        /*0000*/ 	.byte	0x04, 0x37
        /*0002*/ 	.short	(.L_7 - .L_6)
.L_6:
        /*0004*/ 	.word	0x00000082


	//----- nvinfo : EIATTR_KPARAM_INFO
	.align		4
.L_7:
        /*0008*/ 	.byte	0x04, 0x17
        /*000a*/ 	.short	(.L_9 - .L_8)
.L_8:
        /*000c*/ 	.word	0x00000000
        /*0010*/ 	.short	0x0003
        /*0012*/ 	.short	0x0018
        /*0014*/ 	.byte	0x00, 0xf0, 0x11, 0x00


	//----- nvinfo : EIATTR_KPARAM_INFO
	.align		4
.L_9:
        /*0018*/ 	.byte	0x04, 0x17
        /*001a*/ 	.short	(.L_11 - .L_10)
.L_10:
        /*001c*/ 	.word	0x00000000
        /*0020*/ 	.short	0x0002
        /*0022*/ 	.short	0x0010
        /*0024*/ 	.byte	0x00, 0xf5, 0x21, 0x00


	//----- nvinfo : EIATTR_KPARAM_INFO
	.align		4
.L_11:
        /*0028*/ 	.byte	0x04, 0x17
        /*002a*/ 	.short	(.L_13 - .L_12)
.L_12:
        /*002c*/ 	.word	0x00000000
        /*0030*/ 	.short	0x0001
        /*0032*/ 	.short	0x0008
        /*0034*/ 	.byte	0x00, 0xf5, 0x21, 0x00


	//----- nvinfo : EIATTR_KPARAM_INFO
	.align		4
.L_13:
        /*0038*/ 	.byte	0x04, 0x17
        /*003a*/ 	.short	(.L_15 - .L_14)
.L_14:
        /*003c*/ 	.word	0x00000000
        /*0040*/ 	.short	0x0000
        /*0042*/ 	.short	0x0000
        /*0044*/ 	.byte	0x00, 0xf5, 0x21, 0x00


	//----- nvinfo : EIATTR_SPARSE_MMA_MASK
	.align		4
.L_15:
        /*0048*/ 	.byte	0x03, 0x50
        /*004a*/ 	.short	0x0000


	//----- nvinfo : EIATTR_MAXREG_COUNT
	.align		4
        /*004c*/ 	.byte	0x03, 0x1b
        /*004e*/ 	.short	0x00ff


	//----- nvinfo : EIATTR_MERCURY_ISA_VERSION
	.align		4
        /*0050*/ 	.byte	0x03, 0x5f
        /*0052*/ 	.short	0x0101


	//----- nvinfo : EIATTR_VRC_CTA_INIT_COUNT
	.align		4
        /*0054*/ 	.byte	0x02, 0x4a
	.zero		1
	.zero		1


	//----- nvinfo : EIATTR_EXIT_INSTR_OFFSETS
	.align		4
        /*0058*/ 	.byte	0x04, 0x1c
        /*005a*/ 	.short	(.L_17 - .L_16)


	//   ....[0]....
.L_16:
        /*005c*/ 	.word	0x00000100


	//----- nvinfo : EIATTR_CBANK_PARAM_SIZE
	.align		4
.L_17:
        /*0060*/ 	.byte	0x03, 0x19
        /*0062*/ 	.short	0x001c


	//----- nvinfo : EIATTR_PARAM_CBANK
	.align		4
        /*0064*/ 	.byte	0x04, 0x0a
        /*0066*/ 	.short	(.L_19 - .L_18)
	.align		4
.L_18:
        /*0068*/ 	.word	index@(.nv.constant0._Z12vecAddkernelPfS_S_i)
        /*006c*/ 	.short	0x0380
        /*006e*/ 	.short	0x001c


	//----- nvinfo : EIATTR_SW_WAR
	.align		4
.L_19:
        /*0070*/ 	.byte	0x04, 0x36
        /*0072*/ 	.short	(.L_21 - .L_20)
.L_20:
        /*0074*/ 	.word	0x00000008
.L_21:


//--------------------- .nv.callgraph             --------------------------
	.section	.nv.callgraph,"",@"SHT_CUDA_CALLGRAPH"
	.align	4
	.sectionentsize	8
	.align		4
        /*0000*/ 	.word	0x00000000
	.align		4
        /*0004*/ 	.word	0xffffffff
	.align		4
        /*0008*/ 	.word	0x00000000
	.align		4
        /*000c*/ 	.word	0xfffffffe
	.align		4
        /*0010*/ 	.word	0x00000000
	.align		4
        /*0014*/ 	.word	0xfffffffd
	.align		4
        /*0018*/ 	.word	0x00000000
	.align		4
        /*001c*/ 	.word	0xfffffffc


//--------------------- .text._Z12vecAddkernelPfS_S_i --------------------------
	.section	.text._Z12vecAddkernelPfS_S_i,"ax",@progbits
	.align	128
        .global         _Z12vecAddkernelPfS_S_i
        .type           _Z12vecAddkernelPfS_S_i,@function
        .size           _Z12vecAddkernelPfS_S_i,(.L_x_1 - _Z12vecAddkernelPfS_S_i)
        .other          _Z12vecAddkernelPfS_S_i,@"STO_CUDA_ENTRY STV_DEFAULT"
_Z12vecAddkernelPfS_S_i:
.text._Z12vecAddkernelPfS_S_i:
[----:B------:R-:W-:Y:S01]  /*0000*/  LDC R1, c[0x0][0x37c] ;  /* 0x0000df00ff017b82 */ /* 0x000fe20000000800 */
[----:B------:R-:W0:Y:S07]  /*0010*/  S2R R0, SR_TID.X ;  /* 0x0000000000007919 */ /* 0x000e2e0000002100 */
[----:B------:R-:W0:Y:S01]  /*0020*/  S2UR UR6, SR_CTAID.X ;  /* 0x00000000000679c3 */ /* 0x000e220000002500 */
[----:B------:R-:W1:Y:S07]  /*0030*/  LDCU.64 UR4, c[0x0][0x358] ;  /* 0x00006b00ff0477ac */ /* 0x000e6e0008000a00 */
[----:B------:R-:W0:Y:S08]  /*0040*/  LDC R9, c[0x0][0x360] ;  /* 0x0000d800ff097b82 */ /* 0x000e300000000800 */
[----:B------:R-:W2:Y:S08]  /*0050*/  LDC.64 R2, c[0x0][0x380] ;  /* 0x0000e000ff027b82 */ /* 0x000eb00000000a00 */
[----:B------:R-:W3:Y:S01]  /*0060*/  LDC.64 R4, c[0x0][0x388] ;  /* 0x0000e200ff047b82 */ /* 0x000ee20000000a00 */
[----:B0-----:R-:W-:-:S07]  /*0070*/  IMAD R9, R9, UR6, R0 ;  /* 0x0000000609097c24 */ /* 0x001fce000f8e0200 */
[----:B------:R-:W0:Y:S01]  /*0080*/  LDC.64 R6, c[0x0][0x390] ;  /* 0x0000e400ff067b82 */ /* 0x000e220000000a00 */
[----:B--2---:R-:W-:-:S06]  /*0090*/  IMAD.WIDE R2, R9, 0x4, R2 ;  /* 0x0000000409027825 */ /* 0x004fcc00078e0202 */
[----:B-1----:R-:W2:Y:S01]  /*00a0*/  LDG.E R2, desc[UR4][R2.64] ;  /* 0x0000000402027981 */ /* 0x002ea2000c1e1900 */
[----:B---3--:R-:W-:-:S06]  /*00b0*/  IMAD.WIDE R4, R9, 0x4, R4 ;  /* 0x0000000409047825 */ /* 0x008fcc00078e0204 */
[----:B------:R-:W2:Y:S01]  /*00c0*/  LDG.E R5, desc[UR4][R4.64] ;  /* 0x0000000404057981 */ /* 0x000ea2000c1e1900 */
[----:B0-----:R-:W-:-:S04]  /*00d0*/  IMAD.WIDE R6, R9, 0x4, R6 ;  /* 0x0000000409067825 */ /* 0x001fc800078e0206 */
[----:B--2---:R-:W-:-:S05]  /*00e0*/  FADD R9, R2, R5 ;  /* 0x0000000502097221 */ /* 0x004fca0000000000 */
[----:B------:R-:W-:Y:S01]  /*00f0*/  STG.E desc[UR4][R6.64], R9 ;  /* 0x0000000906007986 */ /* 0x000fe2000c101904 */
[----:B------:R-:W-:Y:S05]  /*0100*/  EXIT ;  /* 0x000000000000794d */ /* 0x000fea0003800000 */
.L_x_0:
[----:B------:R-:W-:-:S00]  /*0110*/  BRA `(.L_x_0) ;  /* 0xfffffffc00fc7947 */ /* 0x000fc0000383ffff */
[----:B------:R-:W-:-:S00]  /*0120*/  NOP ;  /* 0x0000000000007918 */ /* 0x000fc00000000000 */
        /* <DEDUP_REMOVED lines=13> */
.L_x_1:


//--------------------- .nv.shared.reserved.0     --------------------------
	.section	.nv.shared.reserved.0,"aw",@nobits
	.weak		__nv_reservedSMEM_offset_0_alias
	.size		__nv_reservedSMEM_offset_0_alias, 0, 64
	.other		__nv_reservedSMEM_offset_0_alias,@"STO_CUDA_RESERVED_SHARED STV_DEFAULT"
__nv_reservedSMEM_offset_0_alias:
	.zero		0
	.zero		64


//--------------------- .nv.constant0._Z12vecAddkernelPfS_S_i --------------------------
	.section	.nv.constant0._Z12vecAddkernelPfS_S_i,"a",@progbits
	.sectionflags	@""
	.align	4
.nv.constant0._Z12vecAddkernelPfS_S_i:
	.zero		924


//--------------------- SYMBOLS --------------------------

	.type		.nv.reservedSmem.offset0,@object
	.size		.nv.reservedSmem.offset0,0x4
